//
// Generated by NVIDIA NVVM Compiler
//
// Compiler Build ID: CL-36424714
// Cuda compilation tools, release 13.0, V13.0.88
// Based on NVVM 20.0.0
//

.version 9.0
.target sm_100
.address_size 64

	// .globl	_Z11max_pool_2dPfS_iiii

.visible .entry _Z11max_pool_2dPfS_iiii(
	.param .u64 .ptr .align 1 _Z11max_pool_2dPfS_iiii_param_0,
	.param .u64 .ptr .align 1 _Z11max_pool_2dPfS_iiii_param_1,
	.param .u32 _Z11max_pool_2dPfS_iiii_param_2,
	.param .u32 _Z11max_pool_2dPfS_iiii_param_3,
	.param .u32 _Z11max_pool_2dPfS_iiii_param_4,
	.param .u32 _Z11max_pool_2dPfS_iiii_param_5
)
{
	.reg .pred 	%p<74>;
	.reg .b32 	%r<108>;
	.reg .b32 	%f<101>;
	.reg .b64 	%rd<38>;

	ld.param.u64 	%rd3, [_Z11max_pool_2dPfS_iiii_param_0];
	ld.param.u32 	%r70, [_Z11max_pool_2dPfS_iiii_param_2];
	ld.param.u32 	%r67, [_Z11max_pool_2dPfS_iiii_param_3];
	ld.param.u32 	%r68, [_Z11max_pool_2dPfS_iiii_param_4];
	ld.param.u32 	%r69, [_Z11max_pool_2dPfS_iiii_param_5];
	cvta.to.global.u64 	%rd1, %rd3;
	mov.u32 	%r71, %ntid.x;
	mov.u32 	%r72, %ctaid.x;
	mov.u32 	%r73, %tid.x;
	mad.lo.s32 	%r1, %r71, %r72, %r73;
	mov.u32 	%r74, %ntid.y;
	mov.u32 	%r75, %ctaid.y;
	mov.u32 	%r76, %tid.y;
	mad.lo.s32 	%r77, %r74, %r75, %r76;
	setp.ge.u32 	%p1, %r1, %r67;
	setp.ge.u32 	%p2, %r77, %r70;
	or.pred  	%p3, %p1, %p2;
	@%p3 bra 	$L__BB0_47;
	add.s32 	%r3, %r68, %r1;
	setp.ge.u32 	%p4, %r1, %r3;
	mov.f32 	%f99, 0fFF800000;
	@%p4 bra 	$L__BB0_46;
	add.s32 	%r4, %r69, %r77;
	add.s32 	%r5, %r69, -1;
	and.b32  	%r6, %r69, 7;
	and.b32  	%r7, %r69, 3;
	and.b32  	%r8, %r69, 1;
	add.s32 	%r78, %r77, 7;
	mul.lo.s32 	%r9, %r67, %r78;
	shl.b32 	%r10, %r67, 3;
	add.s32 	%r79, %r77, 6;
	mul.lo.s32 	%r11, %r67, %r79;
	add.s32 	%r80, %r77, 5;
	mul.lo.s32 	%r12, %r67, %r80;
	add.s32 	%r81, %r77, 4;
	mul.lo.s32 	%r13, %r67, %r81;
	add.s32 	%r82, %r77, 3;
	mul.lo.s32 	%r14, %r67, %r82;
	add.s32 	%r83, %r77, 2;
	mul.lo.s32 	%r15, %r67, %r83;
	mul.lo.s32 	%r17, %r67, %r77;
	add.s32 	%r16, %r17, %r67;
	and.b32  	%r84, %r69, -8;
	neg.s32 	%r18, %r84;
	mov.f32 	%f99, 0fFF800000;
	mov.u32 	%r94, %r1;
$L__BB0_3:
	setp.ge.u32 	%p5, %r77, %r4;
	@%p5 bra 	$L__BB0_45;
	setp.lt.u32 	%p6, %r5, 7;
	mov.u32 	%r106, %r77;
	@%p6 bra 	$L__BB0_23;
	add.s32 	%r103, %r9, %r94;
	add.s32 	%r102, %r11, %r94;
	add.s32 	%r101, %r12, %r94;
	add.s32 	%r100, %r13, %r94;
	add.s32 	%r99, %r14, %r94;
	add.s32 	%r98, %r15, %r94;
	add.s32 	%r97, %r16, %r94;
	add.s32 	%r96, %r17, %r94;
	mov.u32 	%r95, %r18;
	mov.u32 	%r104, %r77;
$L__BB0_6:
	.pragma "nounroll";
	setp.ge.s32 	%p7, %r94, %r67;
	setp.ge.s32 	%p8, %r104, %r70;
	mov.f32 	%f78, 0fFF800000;
	or.pred  	%p9, %p7, %p8;
	@%p9 bra 	$L__BB0_8;
	mul.wide.s32 	%rd4, %r96, 4;
	add.s64 	%rd5, %rd1, %rd4;
	ld.global.f32 	%f78, [%rd5];
$L__BB0_8:
	setp.gt.f32 	%p11, %f78, %f99;
	selp.f32 	%f5, %f78, %f99, %p11;
	add.s32 	%r38, %r104, 1;
	setp.ge.s32 	%p12, %r38, %r70;
	mov.f32 	%f79, 0fFF800000;
	or.pred  	%p13, %p7, %p12;
	@%p13 bra 	$L__BB0_10;
	mul.wide.s32 	%rd6, %r97, 4;
	add.s64 	%rd7, %rd1, %rd6;
	ld.global.f32 	%f79, [%rd7];
$L__BB0_10:
	setp.gt.f32 	%p15, %f79, %f5;
	selp.f32 	%f8, %f79, %f5, %p15;
	add.s32 	%r39, %r38, 1;
	setp.ge.s32 	%p16, %r39, %r70;
	mov.f32 	%f80, 0fFF800000;
	or.pred  	%p17, %p7, %p16;
	@%p17 bra 	$L__BB0_12;
	mul.wide.s32 	%rd8, %r98, 4;
	add.s64 	%rd9, %rd1, %rd8;
	ld.global.f32 	%f80, [%rd9];
$L__BB0_12:
	setp.gt.f32 	%p19, %f80, %f8;
	selp.f32 	%f11, %f80, %f8, %p19;
	add.s32 	%r40, %r39, 1;
	setp.ge.s32 	%p20, %r40, %r70;
	mov.f32 	%f81, 0fFF800000;
	or.pred  	%p21, %p7, %p20;
	@%p21 bra 	$L__BB0_14;
	mul.wide.s32 	%rd10, %r99, 4;
	add.s64 	%rd11, %rd1, %rd10;
	ld.global.f32 	%f81, [%rd11];
$L__BB0_14:
	setp.gt.f32 	%p23, %f81, %f11;
	selp.f32 	%f14, %f81, %f11, %p23;
	add.s32 	%r41, %r40, 1;
	setp.ge.s32 	%p24, %r41, %r70;
	mov.f32 	%f82, 0fFF800000;
	or.pred  	%p25, %p7, %p24;
	@%p25 bra 	$L__BB0_16;
	mul.wide.s32 	%rd12, %r100, 4;
	add.s64 	%rd13, %rd1, %rd12;
	ld.global.f32 	%f82, [%rd13];
$L__BB0_16:
	setp.gt.f32 	%p27, %f82, %f14;
	selp.f32 	%f17, %f82, %f14, %p27;
	add.s32 	%r42, %r41, 1;
	setp.ge.s32 	%p28, %r42, %r70;
	mov.f32 	%f83, 0fFF800000;
	or.pred  	%p29, %p7, %p28;
	@%p29 bra 	$L__BB0_18;
	mul.wide.s32 	%rd14, %r101, 4;
	add.s64 	%rd15, %rd1, %rd14;
	ld.global.f32 	%f83, [%rd15];
$L__BB0_18:
	setp.gt.f32 	%p31, %f83, %f17;
	selp.f32 	%f20, %f83, %f17, %p31;
	add.s32 	%r43, %r42, 1;
	setp.ge.s32 	%p32, %r43, %r70;
	mov.f32 	%f84, 0fFF800000;
	or.pred  	%p33, %p7, %p32;
	@%p33 bra 	$L__BB0_20;
	mul.wide.s32 	%rd16, %r102, 4;
	add.s64 	%rd17, %rd1, %rd16;
	ld.global.f32 	%f84, [%rd17];
$L__BB0_20:
	setp.gt.f32 	%p35, %f84, %f20;
	selp.f32 	%f23, %f84, %f20, %p35;
	add.s32 	%r44, %r43, 1;
	setp.ge.s32 	%p36, %r44, %r70;
	mov.f32 	%f85, 0fFF800000;
	or.pred  	%p37, %p7, %p36;
	@%p37 bra 	$L__BB0_22;
	mul.wide.s32 	%rd18, %r103, 4;
	add.s64 	%rd19, %rd1, %rd18;
	ld.global.f32 	%f85, [%rd19];
$L__BB0_22:
	setp.gt.f32 	%p38, %f85, %f23;
	selp.f32 	%f99, %f85, %f23, %p38;
	add.s32 	%r106, %r104, 8;
	add.s32 	%r103, %r103, %r10;
	add.s32 	%r102, %r102, %r10;
	add.s32 	%r101, %r101, %r10;
	add.s32 	%r100, %r100, %r10;
	add.s32 	%r99, %r99, %r10;
	add.s32 	%r98, %r98, %r10;
	add.s32 	%r97, %r97, %r10;
	add.s32 	%r96, %r96, %r10;
	add.s32 	%r95, %r95, 8;
	setp.ne.s32 	%p39, %r95, 0;
	add.s32 	%r104, %r44, 1;
	@%p39 bra 	$L__BB0_6;
$L__BB0_23:
	setp.eq.s32 	%p40, %r6, 0;
	@%p40 bra 	$L__BB0_45;
	add.s32 	%r85, %r6, -1;
	setp.lt.u32 	%p41, %r85, 3;
	@%p41 bra 	$L__BB0_34;
	setp.ge.s32 	%p42, %r94, %r67;
	setp.ge.s32 	%p43, %r106, %r70;
	mov.f32 	%f88, 0fFF800000;
	or.pred  	%p44, %p42, %p43;
	@%p44 bra 	$L__BB0_27;
	mad.lo.s32 	%r86, %r106, %r67, %r94;
	mul.wide.s32 	%rd20, %r86, 4;
	add.s64 	%rd21, %rd1, %rd20;
	ld.global.f32 	%f88, [%rd21];
$L__BB0_27:
	setp.gt.f32 	%p46, %f88, %f99;
	selp.f32 	%f31, %f88, %f99, %p46;
	add.s32 	%r57, %r106, 1;
	setp.ge.s32 	%p47, %r57, %r70;
	mov.f32 	%f89, 0fFF800000;
	or.pred  	%p48, %p42, %p47;
	@%p48 bra 	$L__BB0_29;
	mad.lo.s32 	%r87, %r57, %r67, %r94;
	mul.wide.s32 	%rd22, %r87, 4;
	add.s64 	%rd23, %rd1, %rd22;
	ld.global.f32 	%f89, [%rd23];
$L__BB0_29:
	setp.gt.f32 	%p50, %f89, %f31;
	selp.f32 	%f34, %f89, %f31, %p50;
	add.s32 	%r58, %r106, 2;
	setp.ge.s32 	%p51, %r58, %r70;
	mov.f32 	%f90, 0fFF800000;
	or.pred  	%p52, %p42, %p51;
	@%p52 bra 	$L__BB0_31;
	mad.lo.s32 	%r88, %r58, %r67, %r94;
	mul.wide.s32 	%rd24, %r88, 4;
	add.s64 	%rd25, %rd1, %rd24;
	ld.global.f32 	%f90, [%rd25];
$L__BB0_31:
	setp.gt.f32 	%p54, %f90, %f34;
	selp.f32 	%f37, %f90, %f34, %p54;
	add.s32 	%r59, %r106, 3;
	setp.ge.s32 	%p55, %r59, %r70;
	mov.f32 	%f91, 0fFF800000;
	or.pred  	%p56, %p42, %p55;
	@%p56 bra 	$L__BB0_33;
	mad.lo.s32 	%r89, %r59, %r67, %r94;
	mul.wide.s32 	%rd26, %r89, 4;
	add.s64 	%rd27, %rd1, %rd26;
	ld.global.f32 	%f91, [%rd27];
$L__BB0_33:
	setp.gt.f32 	%p57, %f91, %f37;
	selp.f32 	%f99, %f91, %f37, %p57;
	add.s32 	%r106, %r106, 4;
$L__BB0_34:
	setp.eq.s32 	%p58, %r7, 0;
	@%p58 bra 	$L__BB0_45;
	setp.eq.s32 	%p59, %r7, 1;
	@%p59 bra 	$L__BB0_41;
	setp.ge.s32 	%p60, %r94, %r67;
	setp.ge.s32 	%p61, %r106, %r70;
	mov.f32 	%f94, 0fFF800000;
	or.pred  	%p62, %p60, %p61;
	@%p62 bra 	$L__BB0_38;
	mad.lo.s32 	%r90, %r106, %r67, %r94;
	mul.wide.s32 	%rd28, %r90, 4;
	add.s64 	%rd29, %rd1, %rd28;
	ld.global.f32 	%f94, [%rd29];
$L__BB0_38:
	setp.gt.f32 	%p64, %f94, %f99;
	selp.f32 	%f45, %f94, %f99, %p64;
	add.s32 	%r62, %r106, 1;
	setp.ge.s32 	%p65, %r62, %r70;
	mov.f32 	%f95, 0fFF800000;
	or.pred  	%p66, %p60, %p65;
	@%p66 bra 	$L__BB0_40;
	mad.lo.s32 	%r91, %r62, %r67, %r94;
	mul.wide.s32 	%rd30, %r91, 4;
	add.s64 	%rd31, %rd1, %rd30;
	ld.global.f32 	%f95, [%rd31];
$L__BB0_40:
	setp.gt.f32 	%p67, %f95, %f45;
	selp.f32 	%f99, %f95, %f45, %p67;
	add.s32 	%r106, %r106, 2;
$L__BB0_41:
	setp.eq.s32 	%p68, %r8, 0;
	@%p68 bra 	$L__BB0_45;
	setp.ge.s32 	%p69, %r94, %r67;
	setp.ge.s32 	%p70, %r106, %r70;
	mov.f32 	%f98, 0fFF800000;
	or.pred  	%p71, %p69, %p70;
	@%p71 bra 	$L__BB0_44;
	mad.lo.s32 	%r92, %r106, %r67, %r94;
	mul.wide.s32 	%rd32, %r92, 4;
	add.s64 	%rd33, %rd1, %rd32;
	ld.global.f32 	%f98, [%rd33];
$L__BB0_44:
	setp.gt.f32 	%p72, %f98, %f99;
	selp.f32 	%f99, %f98, %f99, %p72;
$L__BB0_45:
	add.s32 	%r94, %r94, 1;
	setp.ne.s32 	%p73, %r94, %r3;
	@%p73 bra 	$L__BB0_3;
$L__BB0_46:
	ld.param.u64 	%rd37, [_Z11max_pool_2dPfS_iiii_param_1];
	mad.lo.s32 	%r93, %r67, %r77, %r1;
	cvta.to.global.u64 	%rd34, %rd37;
	mul.wide.u32 	%rd35, %r93, 4;
	add.s64 	%rd36, %rd34, %rd35;
	st.global.f32 	[%rd36], %f99;
$L__BB0_47:
	ret;

}


// ===== COMPILED SASS (sm_100) =====

	.target	sm_100

	.elftype	@"ET_EXEC"


//--------------------- .note.nv.tkinfo           --------------------------
	.section	.note.nv.tkinfo,"",@"SHT_NOTE"
	.sectionflags	@"SHF_NOTE_NV_TKINFO"
	.tkinfo
        /*0018*/ 	.word	0x00000002
        /*0030*/ 	.string	""
        /*0030*/ 	.string	"ptxas"
        /*0030*/ 	.string	"Cuda compilation tools, release 13.0, V13.0.88"
        /*0030*/ 	.string	"Build cuda_13.0.r13.0/compiler.36424714_0"
        /*0030*/ 	.string	"-arch sm_100 -m 64 "



//--------------------- .note.nv.cuinfo           --------------------------
	.section	.note.nv.cuinfo,"",@"SHT_NOTE"
	.sectionflags	@"SHF_NOTE_NV_CUINFO"
        /*0018*/ 	.short	0x0002
        /*001a*/ 	.short	0x0064
        /*001c*/ 	.short	0x0082
	.zero		2


//--------------------- .nv.info                  --------------------------
	.section	.nv.info,"",@"SHT_CUDA_INFO"
	.align	4


	//----- nvinfo : EIATTR_REGCOUNT
	.align		4
        /*0000*/ 	.byte	0x04, 0x2f
        /*0002*/ 	.short	(.L_1 - .L_0)
	.align		4
.L_0:
        /*0004*/ 	.word	index@(_Z11max_pool_2dPfS_iiii)
        /*0008*/ 	.word	0x00000020


	//----- nvinfo : EIATTR_FRAME_SIZE
	.align		4
.L_1:
        /*000c*/ 	.byte	0x04, 0x11
        /*000e*/ 	.short	(.L_3 - .L_2)
	.align		4
.L_2:
        /*0010*/ 	.word	index@(_Z11max_pool_2dPfS_iiii)
        /*0014*/ 	.word	0x00000000


	//----- nvinfo : EIATTR_MIN_STACK_SIZE
	.align		4
.L_3:
        /*0018*/ 	.byte	0x04, 0x12
        /*001a*/ 	.short	(.L_5 - .L_4)
	.align		4
.L_4:
        /*001c*/ 	.word	index@(_Z11max_pool_2dPfS_iiii)
        /*0020*/ 	.word	0x00000000
.L_5:


//--------------------- .nv.compat                --------------------------
	.section	.nv.compat,"",@"SHT_CUDA_COMPAT_INFO"
	.align	4
        /*0000*/ 	.byte	0x02, 0x09, 0x00, 0x00, 0x02, 0x02, 0x01, 0x00, 0x02, 0x05, 0x05, 0x00, 0x03, 0x07, 0x01, 0x01
        /*0010*/ 	.byte	0x02, 0x03, 0x00, 0x00, 0x02, 0x06, 0x01, 0x00, 0x04, 0x0b, 0x08, 0x00, 0x09, 0x00, 0x00, 0x00
        /*0020*/ 	.byte	0x00, 0x00, 0x00, 0x00


//--------------------- .nv.info._Z11max_pool_2dPfS_iiii --------------------------
	.section	.nv.info._Z11max_pool_2dPfS_iiii,"",@"SHT_CUDA_INFO"
	.sectionflags	@""
	.align	4


	//----- nvinfo : EIATTR_CUDA_API_VERSION
	.align		4
        /*0000*/ 	.byte	0x04, 0x37
        /*0002*/ 	.short	(.L_7 - .L_6)
.L_6:
        /*0004*/ 	.word	0x00000082


	//----- nvinfo : EIATTR_KPARAM_INFO
	.align		4
.L_7:
        /*0008*/ 	.byte	0x04, 0x17
        /*000a*/ 	.short	(.L_9 - .L_8)
.L_8:
        /*000c*/ 	.word	0x00000000
        /*0010*/ 	.short	0x0005
        /*0012*/ 	.short	0x001c
        /*0014*/ 	.byte	0x00, 0xf0, 0x11, 0x00


	//----- nvinfo : EIATTR_KPARAM_INFO
	.align		4
.L_9:
        /*0018*/ 	.byte	0x04, 0x17
        /*001a*/ 	.short	(.L_11 - .L_10)
.L_10:
        /*001c*/ 	.word	0x00000000
        /*0020*/ 	.short	0x0004
        /*0022*/ 	.short	0x0018
        /*0024*/ 	.byte	0x00, 0xf0, 0x11, 0x00


	//----- nvinfo : EIATTR_KPARAM_INFO
	.align		4
.L_11:
        /*0028*/ 	.byte	0x04, 0x17
        /*002a*/ 	.short	(.L_13 - .L_12)
.L_12:
        /*002c*/ 	.word	0x00000000
        /*0030*/ 	.short	0x0003
        /*0032*/ 	.short	0x0014
        /*0034*/ 	.byte	0x00, 0xf0, 0x11, 0x00


	//----- nvinfo : EIATTR_KPARAM_INFO
	.align		4
.L_13:
        /*0038*/ 	.byte	0x04, 0x17
        /*003a*/ 	.short	(.L_15 - .L_14)
.L_14:
        /*003c*/ 	.word	0x00000000
        /*0040*/ 	.short	0x0002
        /*0042*/ 	.short	0x0010
        /*0044*/ 	.byte	0x00, 0xf0, 0x11, 0x00


	//----- nvinfo : EIATTR_KPARAM_INFO
	.align		4
.L_15:
        /*0048*/ 	.byte	0x04, 0x17
        /*004a*/ 	.short	(.L_17 - .L_16)
.L_16:
        /*004c*/ 	.word	0x00000000
        /*0050*/ 	.short	0x0001
        /*0052*/ 	.short	0x0008
        /*0054*/ 	.byte	0x00, 0xf5, 0x21, 0x00


	//----- nvinfo : EIATTR_KPARAM_INFO
	.align		4
.L_17:
        /*0058*/ 	.byte	0x04, 0x17
        /*005a*/ 	.short	(.L_19 - .L_18)
.L_18:
        /*005c*/ 	.word	0x00000000
        /*0060*/ 	.short	0x0000
        /*0062*/ 	.short	0x0000
        /*0064*/ 	.byte	0x00, 0xf5, 0x21, 0x00


	//----- nvinfo : EIATTR_SPARSE_MMA_MASK
	.align		4
.L_19:
        /*0068*/ 	.byte	0x03, 0x50
        /*006a*/ 	.short	0x0000


	//----- nvinfo : EIATTR_MAXREG_COUNT
	.align		4
        /*006c*/ 	.byte	0x03, 0x1b
        /*006e*/ 	.short	0x00ff


	//----- nvinfo : EIATTR_MERCURY_ISA_VERSION
	.align		4
        /*0070*/ 	.byte	0x03, 0x5f
        /*0072*/ 	.short	0x0101


	//----- nvinfo : EIATTR_VRC_CTA_INIT_COUNT
	.align		4
        /*0074*/ 	.byte	0x02, 0x4a
	.zero		1
	.zero		1


	//----- nvinfo : EIATTR_EXIT_INSTR_OFFSETS
	.align		4
        /*0078*/ 	.byte	0x04, 0x1c
        /*007a*/ 	.short	(.L_21 - .L_20)


	//   ....[0]....
.L_20:
        /*007c*/ 	.word	0x000000c0


	//   ....[1]....
        /*0080*/ 	.word	0x00000e10


	//----- nvinfo : EIATTR_CRS_STACK_SIZE
	.align		4
.L_21:
        /*0084*/ 	.byte	0x04, 0x1e
        /*0086*/ 	.short	(.L_23 - .L_22)
.L_22:
        /*0088*/ 	.word	0x00000000


	//----- nvinfo : EIATTR_CBANK_PARAM_SIZE
	.align		4
.L_23:
        /*008c*/ 	.byte	0x03, 0x19
        /*008e*/ 	.short	0x0020


	//----- nvinfo : EIATTR_PARAM_CBANK
	.align		4
        /*0090*/ 	.byte	0x04, 0x0a
        /*0092*/ 	.short	(.L_25 - .L_24)
	.align		4
.L_24:
        /*0094*/ 	.word	index@(.nv.constant0._Z11max_pool_2dPfS_iiii)
        /*0098*/ 	.short	0x0380
        /*009a*/ 	.short	0x0020


	//----- nvinfo : EIATTR_SW_WAR
	.align		4
.L_25:
        /*009c*/ 	.byte	0x04, 0x36
        /*009e*/ 	.short	(.L_27 - .L_26)
.L_26:
        /*00a0*/ 	.word	0x00000008
.L_27:


//--------------------- .nv.callgraph             --------------------------
	.section	.nv.callgraph,"",@"SHT_CUDA_CALLGRAPH"
	.align	4
	.sectionentsize	8
	.align		4
        /*0000*/ 	.word	0x00000000
	.align		4
        /*0004*/ 	.word	0xffffffff
	.align		4
        /*0008*/ 	.word	0x00000000
	.align		4
        /*000c*/ 	.word	0xfffffffe
	.align		4
        /*0010*/ 	.word	0x00000000
	.align		4
        /*0014*/ 	.word	0xfffffffd
	.align		4
        /*0018*/ 	.word	0x00000000
	.align		4
        /*001c*/ 	.word	0xfffffffc


//--------------------- .text._Z11max_pool_2dPfS_iiii --------------------------
	.section	.text._Z11max_pool_2dPfS_iiii,"ax",@progbits
	.align	128
        .global         _Z11max_pool_2dPfS_iiii
        .type           _Z11max_pool_2dPfS_iiii,@function
        .size           _Z11max_pool_2dPfS_iiii,(.L_x_12 - _Z11max_pool_2dPfS_iiii)
        .other          _Z11max_pool_2dPfS_iiii,@"STO_CUDA_ENTRY STV_DEFAULT"
_Z11max_pool_2dPfS_iiii:
.text._Z11max_pool_2dPfS_iiii:
[----:B------:R-:W-:Y:S01]  /*0000*/  LDC R1, c[0x0][0x37c] ;  /* 0x0000df00ff017b82 */ /* 0x000fe20000000800 */
[----:B------:R-:W0:Y:S01]  /*0010*/  S2R R0, SR_CTAID.Y ;  /* 0x0000000000007919 */ /* 0x000e220000002600 */
[----:B------:R-:W1:Y:S06]  /*0020*/  LDCU UR4, c[0x0][0x360] ;  /* 0x00006c00ff0477ac */ /* 0x000e6c0008000800 */
[----:B------:R-:W2:Y:S01]  /*0030*/  LDC.64 R8, c[0x0][0x390] ;  /* 0x0000e400ff087b82 */ /* 0x000ea20000000a00 */
[----:B------:R-:W0:Y:S01]  /*0040*/  S2R R5, SR_TID.Y ;  /* 0x0000000000057919 */ /* 0x000e220000002200 */
[----:B------:R-:W0:Y:S01]  /*0050*/  LDCU UR5, c[0x0][0x364] ;  /* 0x00006c80ff0577ac */ /* 0x000e220008000800 */
[----:B------:R-:W1:Y:S01]  /*0060*/  S2R R2, SR_CTAID.X ;  /* 0x0000000000027919 */ /* 0x000e620000002500 */
[----:B------:R-:W1:Y:S01]  /*0070*/  S2R R3, SR_TID.X ;  /* 0x0000000000037919 */ /* 0x000e620000002100 */
[----:B0-----:R-:W-:-:S05]  /*0080*/  IMAD R0, R0, UR5, R5 ;  /* 0x0000000500007c24 */ /* 0x001fca000f8e0205 */
[----:B--2---:R-:W-:Y:S01]  /*0090*/  ISETP.GE.U32.AND P0, PT, R0, R8, PT ;  /* 0x000000080000720c */ /* 0x004fe20003f06070 */
[----:B-1----:R-:W-:-:S05]  /*00a0*/  IMAD R2, R2, UR4, R3 ;  /* 0x0000000402027c24 */ /* 0x002fca000f8e0203 */
[----:B------:R-:W-:-:S13]  /*00b0*/  ISETP.GE.U32.OR P0, PT, R2, R9, P0 ;  /* 0x000000090200720c */ /* 0x000fda0000706470 */
[----:B------:R-:W-:Y:S05]  /*00c0*/  @P0 EXIT ;  /* 0x000000000000094d */ /* 0x000fea0003800000 */
[----:B------:R-:W0:Y:S01]  /*00d0*/  LDCU UR6, c[0x0][0x398] ;  /* 0x00007300ff0677ac */ /* 0x000e220008000800 */
[----:B------:R-:W-:Y:S01]  /*00e0*/  BSSY.RECONVERGENT B0, `(.L_x_0) ;  /* 0x00000cd000007945 */ /* 0x000fe20003800200 */
[----:B------:R-:W-:Y:S01]  /*00f0*/  IMAD.MOV.U32 R24, RZ, RZ, -0x800000 ;  /* 0xff800000ff187424 */ /* 0x000fe200078e00ff */
[----:B------:R-:W1:Y:S01]  /*0100*/  LDCU.64 UR4, c[0x0][0x358] ;  /* 0x00006b00ff0477ac */ /* 0x000e620008000a00 */
[----:B0-----:R-:W-:-:S05]  /*0110*/  VIADD R3, R2, UR6 ;  /* 0x0000000602037c36 */ /* 0x001fca0008000000 */
[----:B------:R-:W-:-:S13]  /*0120*/  ISETP.GE.U32.AND P0, PT, R2, R3, PT ;  /* 0x000000030200720c */ /* 0x000fda0003f06070 */
[----:B-1----:R-:W-:Y:S05]  /*0130*/  @P0 BRA `(.L_x_1) ;  /* 0x0000000c001c0947 */ /* 0x002fea0003800000 */
[----:B------:R-:W0:Y:S01]  /*0140*/  LDC R13, c[0x0][0x39c] ;  /* 0x0000e700ff0d7b82 */ /* 0x000e220000000800 */
[C---:B------:R-:W-:Y:S01]  /*0150*/  IMAD R5, R0.reuse, R9, R9 ;  /* 0x0000000900057224 */ /* 0x040fe200078e0209 */
[----:B------:R-:W-:Y:S01]  /*0160*/  MOV R8, R2 ;  /* 0x0000000200087202 */ /* 0x000fe20000000f00 */
[C---:B------:R-:W-:Y:S02]  /*0170*/  VIADD R6, R0.reuse, 0x3 ;  /* 0x0000000300067836 */ /* 0x040fe40000000000 */
[----:B------:R-:W-:Y:S02]  /*0180*/  IMAD.MOV.U32 R24, RZ, RZ, -0x800000 ;  /* 0xff800000ff187424 */ /* 0x000fe400078e00ff */
[----:B0-----:R-:W-:Y:S01]  /*0190*/  IMAD.IADD R7, R0, 0x1, R13 ;  /* 0x0000000100077824 */ /* 0x001fe200078e020d */
[C---:B------:R-:W-:Y:S02]  /*01a0*/  LOP3.LUT R11, R13.reuse, 0xfffffff8, RZ, 0xc0, !PT ;  /* 0xfffffff80d0b7812 */ /* 0x040fe400078ec0ff */
[----:B------:R-:W-:-:S02]  /*01b0*/  IADD3 R4, PT, PT, R13, -0x1, RZ ;  /* 0xffffffff0d047810 */ /* 0x000fc40007ffe0ff */
[C---:B------:R-:W-:Y:S01]  /*01c0*/  ISETP.GE.U32.AND P1, PT, R0.reuse, R7, PT ;  /* 0x000000070000720c */ /* 0x040fe20003f26070 */
[----:B------:R-:W-:Y:S01]  /*01d0*/  VIADD R7, R0, 0x2 ;  /* 0x0000000200077836 */ /* 0x000fe20000000000 */
[----:B------:R-:W-:Y:S01]  /*01e0*/  ISETP.GE.U32.AND P2, PT, R4, 0x7, PT ;  /* 0x000000070400780c */ /* 0x000fe20003f46070 */
[----:B------:R-:W-:Y:S01]  /*01f0*/  IMAD.MOV R11, RZ, RZ, -R11 ;  /* 0x000000ffff0b7224 */ /* 0x000fe200078e0a0b */
[C---:B------:R-:W-:Y:S02]  /*0200*/  LOP3.LUT R9, R13.reuse, 0x7, RZ, 0xc0, !PT ;  /* 0x000000070d097812 */ /* 0x040fe400078ec0ff */
[----:B------:R-:W-:-:S09]  /*0210*/  LOP3.LUT R10, R13, 0x3, RZ, 0xc0, !PT ;  /* 0x000000030d0a7812 */ /* 0x000fd200078ec0ff */
.L_x_10:
[----:B------:R-:W-:Y:S04]  /*0220*/  BSSY.RECONVERGENT B1, `(.L_x_2) ;  /* 0x00000b5000017945 */ /* 0x000fe80003800200 */
[----:B0-----:R-:W-:Y:S05]  /*0230*/  @P1 BRA `(.L_x_3) ;  /* 0x0000000800cc1947 */ /* 0x001fea0003800000 */
[----:B------:R-:W-:Y:S01]  /*0240*/  IMAD.MOV.U32 R21, RZ, RZ, R0 ;  /* 0x000000ffff157224 */ /* 0x000fe200078e0000 */
[----:B------:R-:W-:Y:S06]  /*0250*/  @!P2 BRA `(.L_x_4) ;  /* 0x000000040078a947 */ /* 0x000fec0003800000 */
[----:B------:R-:W0:Y:S01]  /*0260*/  LDCU UR6, c[0x0][0x394] ;  /* 0x00007280ff0677ac */ /* 0x000e220008000800 */
[C---:B------:R-:W-:Y:S01]  /*0270*/  IADD3 R19, PT, PT, R0.reuse, 0x6, RZ ;  /* 0x0000000600137810 */ /* 0x040fe20007ffe0ff */
[C---:B------:R-:W-:Y:S01]  /*0280*/  VIADD R15, R0.reuse, 0x7 ;  /* 0x00000007000f7836 */ /* 0x040fe20000000000 */
[----:B------:R-:W-:Y:S01]  /*0290*/  MOV R13, R11 ;  /* 0x0000000b000d7202 */ /* 0x000fe20000000f00 */
[C---:B------:R-:W-:Y:S01]  /*02a0*/  VIADD R17, R0.reuse, 0x5 ;  /* 0x0000000500117836 */ /* 0x040fe20000000000 */
[----:B------:R-:W1:Y:S01]  /*02b0*/  LDCU UR7, c[0x0][0x390] ;  /* 0x00007200ff0777ac */ /* 0x000e620008000800 */
[----:B------:R-:W-:Y:S02]  /*02c0*/  VIADD R21, R0, 0x4 ;  /* 0x0000000400157836 */ /* 0x000fe40000000000 */
[----:B------:R-:W-:Y:S02]  /*02d0*/  IMAD.IADD R22, R5, 0x1, R8 ;  /* 0x0000000105167824 */ /* 0x000fe400078e0208 */
[----:B------:R-:W-:Y:S01]  /*02e0*/  IMAD.MOV.U32 R4, RZ, RZ, R0 ;  /* 0x000000ffff047224 */ /* 0x000fe200078e0000 */
[----:B0-----:R-:W-:Y:S01]  /*02f0*/  ISETP.GE.AND P0, PT, R8, UR6, PT ;  /* 0x0000000608007c0c */ /* 0x001fe2000bf06270 */
[----:B------:R-:W-:-:S02]  /*0300*/  IMAD R12, R15, UR6, R8 ;  /* 0x000000060f0c7c24 */ /* 0x000fc4000f8e0208 */
[--C-:B------:R-:W-:Y:S02]  /*0310*/  IMAD R19, R19, UR6, R8.reuse ;  /* 0x0000000613137c24 */ /* 0x100fe4000f8e0208 */
[--C-:B------:R-:W-:Y:S02]  /*0320*/  IMAD R20, R17, UR6, R8.reuse ;  /* 0x0000000611147c24 */ /* 0x100fe4000f8e0208 */
[--C-:B------:R-:W-:Y:S02]  /*0330*/  IMAD R21, R21, UR6, R8.reuse ;  /* 0x0000000615157c24 */ /* 0x100fe4000f8e0208 */
[--C-:B------:R-:W-:Y:S02]  /*0340*/  IMAD R23, R6, UR6, R8.reuse ;  /* 0x0000000606177c24 */ /* 0x100fe4000f8e0208 */
[--C-:B------:R-:W-:Y:S02]  /*0350*/  IMAD R25, R7, UR6, R8.reuse ;  /* 0x0000000607197c24 */ /* 0x100fe4000f8e0208 */
[----:B-1----:R-:W-:-:S07]  /*0360*/  IMAD R18, R0, UR6, R8 ;  /* 0x0000000600127c24 */ /* 0x002fce000f8e0208 */
.L_x_5:
[----:B------:R-:W-:Y:S01]  /*0370*/  ISETP.GE.OR P3, PT, R4, UR7, P0 ;  /* 0x0000000704007c0c */ /* 0x000fe20008766670 */
[----:B------:R-:W-:-:S12]  /*0380*/  IMAD.MOV.U32 R27, RZ, RZ, -0x800000 ;  /* 0xff800000ff1b7424 */ /* 0x000fd800078e00ff */
[----:B------:R-:W0:Y:S02]  /*0390*/  @!P3 LDC.64 R14, c[0x0][0x380] ;  /* 0x0000e000ff0ebb82 */ /* 0x000e240000000a00 */
[----:B0-----:R-:W-:-:S04]  /*03a0*/  @!P3 IMAD.WIDE R16, R18, 0x4, R14 ;  /* 0x000000041210b825 */ /* 0x001fc800078e020e */
[----:B------:R-:W-:Y:S01]  /*03b0*/  VIADD R14, R4, 0x1 ;  /* 0x00000001040e7836 */ /* 0x000fe20000000000 */
[----:B------:R0:W2:Y:S01]  /*03c0*/  @!P3 LDG.E R27, desc[UR4][R16.64] ;  /* 0x00000004101bb981 */ /* 0x0000a2000c1e1900 */
[----:B------:R-:W-:-:S03]  /*03d0*/  MOV R26, 0xff800000 ;  /* 0xff800000001a7802 */ /* 0x000fc60000000f00 */
[----:B------:R-:W-:-:S13]  /*03e0*/  ISETP.GE.OR P3, PT, R14, UR7, P0 ;  /* 0x000000070e007c0c */ /* 0x000fda0008766670 */
[----:B------:R-:W1:Y:S02]  /*03f0*/  @!P3 LDC.64 R28, c[0x0][0x380] ;  /* 0x0000e000ff1cbb82 */ /* 0x000e640000000a00 */
[----:B-1----:R-:W-:-:S05]  /*0400*/  @!P3 IMAD.WIDE R28, R22, 0x4, R28 ;  /* 0x00000004161cb825 */ /* 0x002fca00078e021c */
[----:B------:R1:W3:Y:S01]  /*0410*/  @!P3 LDG.E R26, desc[UR4][R28.64] ;  /* 0x000000041c1ab981 */ /* 0x0002e2000c1e1900 */
[----:B------:R-:W-:-:S05]  /*0420*/  VIADD R14, R4, 0x2 ;  /* 0x00000002040e7836 */ /* 0x000fca0000000000 */
[----:B------:R-:W-:Y:S01]  /*0430*/  ISETP.GE.OR P3, PT, R14, UR7, P0 ;  /* 0x000000070e007c0c */ /* 0x000fe20008766670 */
[----:B0-----:R-:W-:Y:S02]  /*0440*/  VIADD R16, R4, 0x3 ;  /* 0x0000000304107836 */ /* 0x001fe40000000000 */
[----:B-1----:R-:W-:-:S10]  /*0450*/  IMAD.MOV.U32 R28, RZ, RZ, -0x800000 ;  /* 0xff800000ff1c7424 */ /* 0x002fd400078e00ff */
[----:B------:R-:W0:Y:S01]  /*0460*/  @!P3 LDC.64 R14, c[0x0][0x380] ;  /* 0x0000e000ff0ebb82 */ /* 0x000e220000000a00 */
[----:B------:R-:W-:-:S13]  /*0470*/  ISETP.GE.OR P4, PT, R16, UR7, P0 ;  /* 0x0000000710007c0c */ /* 0x000fda0008786670 */
[----:B------:R-:W1:Y:S01]  /*0480*/  @!P4 LDC.64 R16, c[0x0][0x380] ;  /* 0x0000e000ff10cb82 */ /* 0x000e620000000a00 */
[----:B0-----:R-:W-:-:S05]  /*0490*/  @!P3 IMAD.WIDE R14, R25, 0x4, R14 ;  /* 0x00000004190eb825 */ /* 0x001fca00078e020e */
[----:B------:R-:W4:Y:S01]  /*04a0*/  @!P3 LDG.E R28, desc[UR4][R14.64] ;  /* 0x000000040e1cb981 */ /* 0x000f22000c1e1900 */
[----:B------:R-:W-:Y:S02]  /*04b0*/  VIADD R29, R4, 0x4 ;  /* 0x00000004041d7836 */ /* 0x000fe40000000000 */
[----:B-1----:R-:W-:Y:S01]  /*04c0*/  @!P4 IMAD.WIDE R16, R23, 0x4, R16 ;  /* 0x000000041710c825 */ /* 0x002fe200078e0210 */
[----:B--2---:R-:W-:-:S04]  /*04d0*/  FSETP.GT.AND P3, PT, R27, R24, PT ;  /* 0x000000181b00720b */ /* 0x004fc80003f64000 */
[----:B------:R-:W-:Y:S02]  /*04e0*/  FSEL R27, R27, R24, P3 ;  /* 0x000000181b1b7208 */ /* 0x000fe40001800000 */
[----:B------:R-:W-:-:S06]  /*04f0*/  MOV R24, 0xff800000 ;  /* 0xff80000000187802 */ /* 0x000fcc0000000f00 */
[----:B------:R0:W2:Y:S01]  /*0500*/  @!P4 LDG.E R24, desc[UR4][R16.64] ;  /* 0x000000041018c981 */ /* 0x0000a2000c1e1900 */
[----:B------:R-:W-:Y:S01]  /*0510*/  ISETP.GE.OR P4, PT, R29, UR7, P0 ;  /* 0x000000071d007c0c */ /* 0x000fe20008786670 */
[----:B0-----:R-:W-:-:S12]  /*0520*/  IMAD.MOV.U32 R16, RZ, RZ, -0x800000 ;  /* 0xff800000ff107424 */ /* 0x001fd800078e00ff */
[----:B------:R-:W0:Y:S01]  /*0530*/  @!P4 LDC.64 R14, c[0x0][0x380] ;  /* 0x0000e000ff0ecb82 */ /* 0x000e220000000a00 */
[----:B---3--:R-:W-:-:S04]  /*0540*/  FSETP.GT.AND P3, PT, R26, R27, PT ;  /* 0x0000001b1a00720b */ /* 0x008fc80003f64000 */
[----:B------:R-:W-:Y:S01]  /*0550*/  FSEL R29, R26, R27, P3 ;  /* 0x0000001b1a1d7208 */ /* 0x000fe20001800000 */
[----:B0-----:R-:W-:-:S05]  /*0560*/  @!P4 IMAD.WIDE R26, R21, 0x4, R14 ;  /* 0x00000004151ac825 */ /* 0x001fca00078e020e */
[----:B------:R0:W3:Y:S01]  /*0570*/  @!P4 LDG.E R16, desc[UR4][R26.64] ;  /* 0x000000041a10c981 */ /* 0x0000e2000c1e1900 */
[----:B------:R-:W-:-:S05]  /*0580*/  VIADD R14, R4, 0x5 ;  /* 0x00000005040e7836 */ /* 0x000fca0000000000 */
[----:B------:R-:W-:Y:S02]  /*0590*/  ISETP.GE.OR P4, PT, R14, UR7, P0 ;  /* 0x000000070e007c0c */ /* 0x000fe40008786670 */
[----:B0-----:R-:W-:-:S11]  /*05a0*/  MOV R26, 0xff800000 ;  /* 0xff800000001a7802 */ /* 0x001fd60000000f00 */
[----:B------:R-:W0:Y:S01]  /*05b0*/  @!P4 LDC.64 R14, c[0x0][0x380] ;  /* 0x0000e000ff0ecb82 */ /* 0x000e220000000a00 */
[----:B----4-:R-:W-:-:S04]  /*05c0*/  FSETP.GT.AND P3, PT, R28, R29, PT ;  /* 0x0000001d1c00720b */ /* 0x010fc80003f64000 */
[----:B------:R-:W-:Y:S01]  /*05d0*/  FSEL R17, R28, R29, P3 ;  /* 0x0000001d1c117208 */ /* 0x000fe20001800000 */
[----:B0-----:R-:W-:-:S04]  /*05e0*/  @!P4 IMAD.WIDE R28, R20, 0x4, R14 ;  /* 0x00000004141cc825 */ /* 0x001fc800078e020e */
[----:B------:R-:W-:Y:S01]  /*05f0*/  VIADD R14, R4, 0x6 ;  /* 0x00000006040e7836 */ /* 0x000fe20000000000 */
[----:B------:R0:W4:Y:S04]  /*0600*/  @!P4 LDG.E R26, desc[UR4][R28.64] ;  /* 0x000000041c1ac981 */ /* 0x000128000c1e1900 */
[----:B------:R-:W-:Y:S01]  /*0610*/  ISETP.GE.OR P4, PT, R14, UR7, P0 ;  /* 0x000000070e007c0c */ /* 0x000fe20008786670 */
[----:B------:R-:W-:Y:S01]  /*0620*/  VIADD R27, R4, 0x7 ;  /* 0x00000007041b7836 */ /* 0x000fe20000000000 */
[----:B0-----:R-:W0:Y:S11]  /*0630*/  LDC R28, c[0x0][0x394] ;  /* 0x0000e500ff1c7b82 */ /* 0x001e360000000800 */
[----:B------:R-:W1:Y:S02]  /*0640*/  @!P4 LDC.64 R14, c[0x0][0x380] ;  /* 0x0000e000ff0ecb82 */ /* 0x000e640000000a00 */
[----:B-1----:R-:W-:Y:S01]  /*0650*/  @!P4 IMAD.WIDE R14, R19, 0x4, R14 ;  /* 0x00000004130ec825 */ /* 0x002fe200078e020e */
[----:B--2---:R-:W-:-:S04]  /*0660*/  FSETP.GT.AND P3, PT, R24, R17, PT ;  /* 0x000000111800720b */ /* 0x004fc80003f64000 */
[----:B------:R-:W-:Y:S01]  /*0670*/  FSEL R17, R24, R17, P3 ;  /* 0x0000001118117208 */ /* 0x000fe20001800000 */
[----:B------:R-:W-:-:S06]  /*0680*/  IMAD.MOV.U32 R24, RZ, RZ, -0x800000 ;  /* 0xff800000ff187424 */ /* 0x000fcc00078e00ff */
[----:B------:R1:W2:Y:S01]  /*0690*/  @!P4 LDG.E R24, desc[UR4][R14.64] ;  /* 0x000000040e18c981 */ /* 0x0002a2000c1e1900 */
[----:B------:R-:W-:Y:S02]  /*06a0*/  ISETP.GE.OR P4, PT, R27, UR7, P0 ;  /* 0x000000071b007c0c */ /* 0x000fe40008786670 */
[----:B------:R-:W-:-:S11]  /*06b0*/  MOV R27, 0xff800000 ;  /* 0xff800000001b7802 */ /* 0x000fd60000000f00 */
[----:B-1----:R-:W1:Y:S01]  /*06c0*/  @!P4 LDC.64 R14, c[0x0][0x380] ;  /* 0x0000e000ff0ecb82 */ /* 0x002e620000000a00 */
[----:B---3--:R-:W-:-:S04]  /*06d0*/  FSETP.GT.AND P3, PT, R16, R17, PT ;  /* 0x000000111000720b */ /* 0x008fc80003f64000 */
[----:B------:R-:W-:Y:S01]  /*06e0*/  FSEL R29, R16, R17, P3 ;  /* 0x00000011101d7208 */ /* 0x000fe20001800000 */
[----:B-1----:R-:W-:-:S05]  /*06f0*/  @!P4 IMAD.WIDE R16, R12, 0x4, R14 ;  /* 0x000000040c10c825 */ /* 0x002fca00078e020e */
[----:B------:R-:W3:Y:S01]  /*0700*/  @!P4 LDG.E R27, desc[UR4][R16.64] ;  /* 0x00000004101bc981 */ /* 0x000ee2000c1e1900 */
[----:B------:R-:W-:Y:S01]  /*0710*/  VIADD R13, R13, 0x8 ;  /* 0x000000080d0d7836 */ /* 0x000fe20000000000 */
[----:B0-----:R-:W-:Y:S01]  /*0720*/  LEA R12, R28, R12, 0x3 ;  /* 0x0000000c1c0c7211 */ /* 0x001fe200078e18ff */
[----:B------:R-:W-:Y:S01]  /*0730*/  VIADD R4, R4, 0x8 ;  /* 0x0000000804047836 */ /* 0x000fe20000000000 */
[C---:B------:R-:W-:Y:S01]  /*0740*/  LEA R21, R28.reuse, R21, 0x3 ;  /* 0x000000151c157211 */ /* 0x040fe200078e18ff */
[C---:B------:R-:W-:Y:S01]  /*0750*/  IMAD R18, R28.reuse, 0x8, R18 ;  /* 0x000000081c127824 */ /* 0x040fe200078e0212 */
[C---:B------:R-:W-:Y:S01]  /*0760*/  LEA R22, R28.reuse, R22, 0x3 ;  /* 0x000000161c167211 */ /* 0x040fe200078e18ff */
[C---:B------:R-:W-:Y:S02]  /*0770*/  IMAD R19, R28.reuse, 0x8, R19 ;  /* 0x000000081c137824 */ /* 0x040fe400078e0213 */
[C---:B------:R-:W-:Y:S02]  /*0780*/  IMAD R20, R28.reuse, 0x8, R20 ;  /* 0x000000081c147824 */ /* 0x040fe400078e0214 */
[----:B------:R-:W-:-:S02]  /*0790*/  IMAD R23, R28, 0x8, R23 ;  /* 0x000000081c177824 */ /* 0x000fc400078e0217 */
[----:B------:R-:W-:Y:S01]  /*07a0*/  IMAD R25, R28, 0x8, R25 ;  /* 0x000000081c197824 */ /* 0x000fe200078e0219 */
[----:B----4-:R-:W-:-:S04]  /*07b0*/  FSETP.GT.AND P3, PT, R26, R29, PT ;  /* 0x0000001d1a00720b */ /* 0x010fc80003f64000 */
[----:B------:R-:W-:-:S04]  /*07c0*/  FSEL R29, R26, R29, P3 ;  /* 0x0000001d1a1d7208 */ /* 0x000fc80001800000 */
[----:B--2---:R-:W-:-:S04]  /*07d0*/  FSETP.GT.AND P3, PT, R24, R29, PT ;  /* 0x0000001d1800720b */ /* 0x004fc80003f64000 */
[----:B------:R-:W-:-:S04]  /*07e0*/  FSEL R24, R24, R29, P3 ;  /* 0x0000001d18187208 */ /* 0x000fc80001800000 */
[----:B---3--:R-:W-:-:S04]  /*07f0*/  FSETP.GT.AND P3, PT, R27, R24, PT ;  /* 0x000000181b00720b */ /* 0x008fc80003f64000 */
[----:B------:R-:W-:Y:S02]  /*0800*/  FSEL R24, R27, R24, P3 ;  /* 0x000000181b187208 */ /* 0x000fe40001800000 */
[----:B------:R-:W-:-:S13]  /*0810*/  ISETP.NE.AND P3, PT, R13, RZ, PT ;  /* 0x000000ff0d00720c */ /* 0x000fda0003f65270 */
[----:B------:R-:W-:Y:S05]  /*0820*/  @P3 BRA `(.L_x_5) ;  /* 0xfffffff800d03947 */ /* 0x000fea000383ffff */
[----:B------:R-:W-:-:S07]  /*0830*/  IMAD.MOV.U32 R21, RZ, RZ, R4 ;  /* 0x000000ffff157224 */ /* 0x000fce00078e0004 */
.L_x_4:
[----:B------:R-:W-:-:S13]  /*0840*/  ISETP.NE.AND P0, PT, R9, RZ, PT ;  /* 0x000000ff0900720c */ /* 0x000fda0003f05270 */
[----:B------:R-:W-:Y:S05]  /*0850*/  @!P0 BRA `(.L_x_3) ;  /* 0x0000000400448947 */ /* 0x000fea0003800000 */
[----:B------:R-:W-:Y:S01]  /*0860*/  VIADD R4, R9, 0xffffffff ;  /* 0xffffffff09047836 */ /* 0x000fe20000000000 */
[----:B------:R-:W-:-:S04]  /*0870*/  ISETP.NE.AND P3, PT, R10, RZ, PT ;  /* 0x000000ff0a00720c */ /* 0x000fc80003f65270 */
[----:B------:R-:W-:-:S13]  /*0880*/  ISETP.GE.U32.AND P0, PT, R4, 0x3, PT ;  /* 0x000000030400780c */ /* 0x000fda0003f06070 */
[----:B------:R-:W-:Y:S05]  /*0890*/  @!P0 BRA `(.L_x_6) ;  /* 0x0000000000988947 */ /* 0x000fea0003800000 */
[----:B------:R-:W0:Y:S01]  /*08a0*/  LDCU.64 UR6, c[0x0][0x390] ;  /* 0x00007200ff0677ac */ /* 0x000e220008000a00 */
[C---:B------:R-:W-:Y:S01]  /*08b0*/  IADD3 R29, PT, PT, R21.reuse, 0x1, RZ ;  /* 0x00000001151d7810 */ /* 0x040fe20007ffe0ff */
[C---:B------:R-:W-:Y:S01]  /*08c0*/  VIADD R27, R21.reuse, 0x2 ;  /* 0x00000002151b7836 */ /* 0x040fe20000000000 */
[----:B------:R-:W-:Y:S01]  /*08d0*/  MOV R25, 0xff800000 ;  /* 0xff80000000197802 */ /* 0x000fe20000000f00 */
[----:B------:R-:W-:Y:S01]  /*08e0*/  VIADD R23, R21, 0x3 ;  /* 0x0000000315177836 */ /* 0x000fe20000000000 */
[----:B0-----:R-:W-:-:S04]  /*08f0*/  ISETP.GE.AND P0, PT, R8, UR7, PT ;  /* 0x0000000708007c0c */ /* 0x001fc8000bf06270 */
[----:B------:R-:W-:Y:S02]  /*0900*/  ISETP.GE.OR P4, PT, R21, UR6, P0 ;  /* 0x0000000615007c0c */ /* 0x000fe40008786670 */
[----:B------:R-:W-:Y:S02]  /*0910*/  ISETP.GE.OR P5, PT, R29, UR6, P0 ;  /* 0x000000061d007c0c */ /* 0x000fe400087a6670 */
[----:B------:R-:W-:Y:S02]  /*0920*/  ISETP.GE.OR P6, PT, R27, UR6, P0 ;  /* 0x000000061b007c0c */ /* 0x000fe400087c6670 */
[----:B------:R-:W-:-:S07]  /*0930*/  ISETP.GE.OR P0, PT, R23, UR6, P0 ;  /* 0x0000000617007c0c */ /* 0x000fce0008706670 */
[----:B------:R-:W0:Y:S01]  /*0940*/  @!P4 LDC.64 R18, c[0x0][0x380] ;  /* 0x0000e000ff12cb82 */ /* 0x000e220000000a00 */
[--C-:B------:R-:W-:Y:S02]  /*0950*/  @!P4 IMAD R17, R21, UR7, R8.reuse ;  /* 0x000000071511cc24 */ /* 0x100fe4000f8e0208 */
[----:B------:R-:W-:-:S05]  /*0960*/  @!P5 IMAD R29, R29, UR7, R8 ;  /* 0x000000071d1ddc24 */ /* 0x000fca000f8e0208 */
[----:B------:R-:W1:Y:S08]  /*0970*/  @!P5 LDC.64 R12, c[0x0][0x380] ;  /* 0x0000e000ff0cdb82 */ /* 0x000e700000000a00 */
[----:B------:R-:W2:Y:S01]  /*0980*/  @!P6 LDC.64 R14, c[0x0][0x380] ;  /* 0x0000e000ff0eeb82 */ /* 0x000ea20000000a00 */
[----:B0-----:R-:W-:-:S07]  /*0990*/  @!P4 IMAD.WIDE R18, R17, 0x4, R18 ;  /* 0x000000041112c825 */ /* 0x001fce00078e0212 */
[----:B------:R-:W0:Y:S01]  /*09a0*/  @!P0 LDC.64 R16, c[0x0][0x380] ;  /* 0x0000e000ff108b82 */ /* 0x000e220000000a00 */
[----:B------:R-:W3:Y:S01]  /*09b0*/  @!P4 LDG.E R25, desc[UR4][R18.64] ;  /* 0x000000041219c981 */ /* 0x000ee2000c1e1900 */
[----:B------:R-:W-:Y:S02]  /*09c0*/  IMAD.MOV.U32 R4, RZ, RZ, -0x800000 ;  /* 0xff800000ff047424 */ /* 0x000fe400078e00ff */
[----:B-1----:R-:W-:-:S04]  /*09d0*/  @!P5 IMAD.WIDE R12, R29, 0x4, R12 ;  /* 0x000000041d0cd825 */ /* 0x002fc800078e020c */
[----:B------:R-:W-:Y:S01]  /*09e0*/  @!P6 IMAD R27, R27, UR7, R8 ;  /* 0x000000071b1bec24 */ /* 0x000fe2000f8e0208 */
[----:B------:R-:W4:Y:S01]  /*09f0*/  @!P5 LDG.E R4, desc[UR4][R12.64] ;  /* 0x000000040c04d981 */ /* 0x000f22000c1e1900 */
[----:B------:R-:W-:Y:S02]  /*0a00*/  IMAD.MOV.U32 R20, RZ, RZ, -0x800000 ;  /* 0xff800000ff147424 */ /* 0x000fe400078e00ff */
[----:B--2---:R-:W-:Y:S01]  /*0a10*/  @!P6 IMAD.WIDE R14, R27, 0x4, R14 ;  /* 0x000000041b0ee825 */ /* 0x004fe200078e020e */
[----:B------:R-:W-:-:S03]  /*0a20*/  MOV R22, 0xff800000 ;  /* 0xff80000000167802 */ /* 0x000fc60000000f00 */
[----:B------:R-:W-:Y:S01]  /*0a30*/  @!P0 IMAD R23, R23, UR7, R8 ;  /* 0x0000000717178c24 */ /* 0x000fe2000f8e0208 */
[----:B------:R-:W2:Y:S03]  /*0a40*/  @!P6 LDG.E R20, desc[UR4][R14.64] ;  /* 0x000000040e14e981 */ /* 0x000ea6000c1e1900 */
[----:B0-----:R-:W-:-:S05]  /*0a50*/  @!P0 IMAD.WIDE R16, R23, 0x4, R16 ;  /* 0x0000000417108825 */ /* 0x001fca00078e0210 */
[----:B------:R-:W5:Y:S01]  /*0a60*/  @!P0 LDG.E R22, desc[UR4][R16.64] ;  /* 0x0000000410168981 */ /* 0x000f62000c1e1900 */
[----:B------:R-:W-:Y:S01]  /*0a70*/  VIADD R21, R21, 0x4 ;  /* 0x0000000415157836 */ /* 0x000fe20000000000 */
[----:B---3--:R-:W-:-:S04]  /*0a80*/  FSETP.GT.AND P0, PT, R25, R24, PT ;  /* 0x000000181900720b */ /* 0x008fc80003f04000 */
[----:B------:R-:W-:-:S04]  /*0a90*/  FSEL R25, R25, R24, P0 ;  /* 0x0000001819197208 */ /* 0x000fc80000000000 */
[----:B----4-:R-:W-:-:S04]  /*0aa0*/  FSETP.GT.AND P0, PT, R4, R25, PT ;  /* 0x000000190400720b */ /* 0x010fc80003f04000 */
[----:B------:R-:W-:-:S04]  /*0ab0*/  FSEL R25, R4, R25, P0 ;  /* 0x0000001904197208 */ /* 0x000fc80000000000 */
[----:B--2---:R-:W-:-:S04]  /*0ac0*/  FSETP.GT.AND P0, PT, R20, R25, PT ;  /* 0x000000191400720b */ /* 0x004fc80003f04000 */
[----:B------:R-:W-:-:S04]  /*0ad0*/  FSEL R25, R20, R25, P0 ;  /* 0x0000001914197208 */ /* 0x000fc80000000000 */
[----:B-----5:R-:W-:-:S04]  /*0ae0*/  FSETP.GT.AND P0, PT, R22, R25, PT ;  /* 0x000000191600720b */ /* 0x020fc80003f04000 */
[----:B------:R-:W-:-:S09]  /*0af0*/  FSEL R24, R22, R25, P0 ;  /* 0x0000001916187208 */ /* 0x000fd20000000000 */
.L_x_6:
[----:B------:R-:W-:Y:S05]  /*0b00*/  @!P3 BRA `(.L_x_3) ;  /* 0x000000000098b947 */ /* 0x000fea0003800000 */
[----:B------:R-:W0:Y:S01]  /*0b10*/  LDCU UR6, c[0x0][0x39c] ;  /* 0x00007380ff0677ac */ /* 0x000e220008000800 */
[----:B------:R-:W-:Y:S01]  /*0b20*/  ISETP.NE.AND P0, PT, R10, 0x1, PT ;  /* 0x000000010a00780c */ /* 0x000fe20003f05270 */
[----:B0-----:R-:W-:-:S12]  /*0b30*/  ULOP3.LUT UP0, URZ, UR6, 0x1, URZ, 0xc0, !UPT ;  /* 0x0000000106ff7892 */ /* 0x001fd8000f80c0ff */
[----:B------:R-:W-:Y:S05]  /*0b40*/  @!P0 BRA `(.L_x_7) ;  /* 0x0000000000508947 */ /* 0x000fea0003800000 */
[----:B------:R-:W0:Y:S01]  /*0b50*/  LDCU.64 UR6, c[0x0][0x390] ;  /* 0x00007200ff0677ac */ /* 0x000e220008000a00 */
[----:B------:R-:W-:Y:S01]  /*0b60*/  VIADD R23, R21, 0x1 ;  /* 0x0000000115177836 */ /* 0x000fe20000000000 */
[----:B------:R-:W-:Y:S02]  /*0b70*/  MOV R17, 0xff800000 ;  /* 0xff80000000117802 */ /* 0x000fe40000000f00 */
[----:B0-----:R-:W-:-:S04]  /*0b80*/  ISETP.GE.AND P0, PT, R8, UR7, PT ;  /* 0x0000000708007c0c */ /* 0x001fc8000bf06270 */
[----:B------:R-:W-:Y:S02]  /*0b90*/  ISETP.GE.OR P3, PT, R21, UR6, P0 ;  /* 0x0000000615007c0c */ /* 0x000fe40008766670 */
[----:B------:R-:W-:-:S11]  /*0ba0*/  ISETP.GE.OR P0, PT, R23, UR6, P0 ;  /* 0x0000000617007c0c */ /* 0x000fd60008706670 */
[----:B------:R-:W0:Y:S01]  /*0bb0*/  @!P3 LDC.64 R14, c[0x0][0x380] ;  /* 0x0000e000ff0ebb82 */ /* 0x000e220000000a00 */
[----:B------:R-:W-:-:S07]  /*0bc0*/  @!P3 IMAD R19, R21, UR7, R8 ;  /* 0x000000071513bc24 */ /* 0x000fce000f8e0208 */
[----:B------:R-:W1:Y:S01]  /*0bd0*/  @!P0 LDC.64 R12, c[0x0][0x380] ;  /* 0x0000e000ff0c8b82 */ /* 0x000e620000000a00 */
[----:B------:R-:W-:Y:S02]  /*0be0*/  IMAD.MOV.U32 R4, RZ, RZ, -0x800000 ;  /* 0xff800000ff047424 */ /* 0x000fe400078e00ff */
[----:B0-----:R-:W-:-:S04]  /*0bf0*/  @!P3 IMAD.WIDE R14, R19, 0x4, R14 ;  /* 0x00000004130eb825 */ /* 0x001fc800078e020e */
[----:B------:R-:W-:Y:S01]  /*0c00*/  @!P0 IMAD R19, R23, UR7, R8 ;  /* 0x0000000717138c24 */ /* 0x000fe2000f8e0208 */
[----:B------:R-:W2:Y:S03]  /*0c10*/  @!P3 LDG.E R17, desc[UR4][R14.64] ;  /* 0x000000040e11b981 */ /* 0x000ea6000c1e1900 */
[----:B-1----:R-:W-:-:S05]  /*0c20*/  @!P0 IMAD.WIDE R12, R19, 0x4, R12 ;  /* 0x00000004130c8825 */ /* 0x002fca00078e020c */
[----:B------:R-:W3:Y:S01]  /*0c30*/  @!P0 LDG.E R4, desc[UR4][R12.64] ;  /* 0x000000040c048981 */ /* 0x000ee2000c1e1900 */
[----:B------:R-:W-:Y:S01]  /*0c40*/  VIADD R21, R21, 0x2 ;  /* 0x0000000215157836 */ /* 0x000fe20000000000 */
[----:B--2---:R-:W-:-:S04]  /*0c50*/  FSETP.GT.AND P0, PT, R17, R24, PT ;  /* 0x000000181100720b */ /* 0x004fc80003f04000 */
[----:B------:R-:W-:-:S04]  /*0c60*/  FSEL R17, R17, R24, P0 ;  /* 0x0000001811117208 */ /* 0x000fc80000000000 */
[----:B---3--:R-:W-:-:S04]  /*0c70*/  FSETP.GT.AND P0, PT, R4, R17, PT ;  /* 0x000000110400720b */ /* 0x008fc80003f04000 */
[----:B------:R-:W-:-:S09]  /*0c80*/  FSEL R24, R4, R17, P0 ;  /* 0x0000001104187208 */ /* 0x000fd20000000000 */
.L_x_7:
[----:B------:R-:W-:Y:S05]  /*0c90*/  BRA.U !UP0, `(.L_x_3) ;  /* 0x0000000108347547 */ /* 0x000fea000b800000 */
[----:B------:R-:W0:Y:S01]  /*0ca0*/  LDC.64 R12, c[0x0][0x390] ;  /* 0x0000e400ff0c7b82 */ /* 0x000e220000000a00 */
[----:B------:R-:W-:Y:S01]  /*0cb0*/  BSSY.RECONVERGENT B2, `(.L_x_8) ;  /* 0x0000009000027945 */ /* 0x000fe20003800200 */
[----:B------:R-:W-:Y:S02]  /*0cc0*/  MOV R15, 0xff800000 ;  /* 0xff800000000f7802 */ /* 0x000fe40000000f00 */
[----:B0-----:R-:W-:-:S04]  /*0cd0*/  ISETP.GE.AND P0, PT, R21, R12, PT ;  /* 0x0000000c1500720c */ /* 0x001fc80003f06270 */
[----:B------:R-:W-:-:S13]  /*0ce0*/  ISETP.GE.OR P0, PT, R8, R13, P0 ;  /* 0x0000000d0800720c */ /* 0x000fda0000706670 */
[----:B------:R-:W-:Y:S05]  /*0cf0*/  @P0 BRA `(.L_x_9) ;  /* 0x0000000000100947 */ /* 0x000fea0003800000 */
[----:B------:R-:W0:Y:S01]  /*0d00*/  LDC.64 R14, c[0x0][0x380] ;  /* 0x0000e000ff0e7b82 */ /* 0x000e220000000a00 */
[----:B------:R-:W-:-:S04]  /*0d10*/  IMAD R13, R21, R13, R8 ;  /* 0x0000000d150d7224 */ /* 0x000fc800078e0208 */
[----:B0-----:R-:W-:-:S06]  /*0d20*/  IMAD.WIDE R14, R13, 0x4, R14 ;  /* 0x000000040d0e7825 */ /* 0x001fcc00078e020e */
[----:B------:R0:W5:Y:S02]  /*0d30*/  LDG.E R15, desc[UR4][R14.64] ;  /* 0x000000040e0f7981 */ /* 0x000164000c1e1900 */
.L_x_9:
[----:B------:R-:W-:Y:S05]  /*0d40*/  BSYNC.RECONVERGENT B2 ;  /* 0x0000000000027941 */ /* 0x000fea0003800200 */
.L_x_8:
[----:B-----5:R-:W-:-:S04]  /*0d50*/  FSETP.GT.AND P0, PT, R15, R24, PT ;  /* 0x000000180f00720b */ /* 0x020fc80003f04000 */
[----:B------:R-:W-:-:S09]  /*0d60*/  FSEL R24, R15, R24, P0 ;  /* 0x000000180f187208 */ /* 0x000fd20000000000 */
.L_x_3:
[----:B------:R-:W-:Y:S05]  /*0d70*/  BSYNC.RECONVERGENT B1 ;  /* 0x0000000000017941 */ /* 0x000fea0003800200 */
.L_x_2:
[----:B------:R-:W-:-:S05]  /*0d80*/  VIADD R8, R8, 0x1 ;  /* 0x0000000108087836 */ /* 0x000fca0000000000 */
[----:B------:R-:W-:-:S13]  /*0d90*/  ISETP.NE.AND P0, PT, R8, R3, PT ;  /* 0x000000030800720c */ /* 0x000fda0003f05270 */
[----:B------:R-:W-:Y:S05]  /*0da0*/  @P0 BRA `(.L_x_10) ;  /* 0xfffffff4001c0947 */ /* 0x000fea000383ffff */
.L_x_1:
[----:B------:R-:W-:Y:S05]  /*0db0*/  BSYNC.RECONVERGENT B0 ;  /* 0x0000000000007941 */ /* 0x000fea0003800200 */
.L_x_0:
[----:B------:R-:W1:Y:S01]  /*0dc0*/  LDC.64 R4, c[0x0][0x388] ;  /* 0x0000e200ff047b82 */ /* 0x000e620000000a00 */
[----:B------:R-:W2:Y:S02]  /*0dd0*/  LDCU UR6, c[0x0][0x394] ;  /* 0x00007280ff0677ac */ /* 0x000ea40008000800 */
[----:B--2---:R-:W-:-:S04]  /*0de0*/  IMAD R3, R0, UR6, R2 ;  /* 0x0000000600037c24 */ /* 0x004fc8000f8e0202 */
[----:B-1----:R-:W-:-:S05]  /*0df0*/  IMAD.WIDE.U32 R2, R3, 0x4, R4 ;  /* 0x0000000403027825 */ /* 0x002fca00078e0004 */
[----:B------:R-:W-:Y:S01]  /*0e00*/  STG.E desc[UR4][R2.64], R24 ;  /* 0x0000001802007986 */ /* 0x000fe2000c101904 */
[----:B------:R-:W-:Y:S05]  /*0e10*/  EXIT ;  /* 0x000000000000794d */ /* 0x000fea0003800000 */
.L_x_11:
[----:B------:R-:W-:-:S00]  /*0e20*/  BRA `(.L_x_11) ;  /* 0xfffffffc00fc7947 */ /* 0x000fc0000383ffff */
[----:B------:R-:W-:-:S00]  /*0e30*/  NOP ;  /* 0x0000000000007918 */ /* 0x000fc00000000000 */
        /* <DEDUP_REMOVED lines=12> */
.L_x_12:


//--------------------- .nv.shared.reserved.0     --------------------------
	.section	.nv.shared.reserved.0,"aw",@nobits
	.weak		__nv_reservedSMEM_offset_0_alias
	.size		__nv_reservedSMEM_offset_0_alias, 0, 64
	.other		__nv_reservedSMEM_offset_0_alias,@"STO_CUDA_RESERVED_SHARED STV_DEFAULT"
__nv_reservedSMEM_offset_0_alias:
	.zero		0
	.zero		64


//--------------------- .nv.constant0._Z11max_pool_2dPfS_iiii --------------------------
	.section	.nv.constant0._Z11max_pool_2dPfS_iiii,"a",@progbits
	.sectionflags	@""
	.align	4
.nv.constant0._Z11max_pool_2dPfS_iiii:
	.zero		928


//--------------------- SYMBOLS --------------------------

	.type		.nv.reservedSmem.offset0,@object
	.size		.nv.reservedSmem.offset0,0x4
